//
// Generated by NVIDIA NVVM Compiler
//
// Compiler Build ID: CL-36424714
// Cuda compilation tools, release 13.0, V13.0.88
// Based on NVVM 20.0.0
//

.version 9.0
.target sm_100
.address_size 64

	// .globl	_Z9reductionPfS_j
// _ZZ9reductionPfS_jE4temp has been demoted

.visible .entry _Z9reductionPfS_j(
	.param .u64 .ptr .align 1 _Z9reductionPfS_j_param_0,
	.param .u64 .ptr .align 1 _Z9reductionPfS_j_param_1,
	.param .u32 _Z9reductionPfS_j_param_2
)
{
	.reg .pred 	%p<12>;
	.reg .b32 	%r<12>;
	.reg .b32 	%f<35>;
	.reg .b64 	%rd<13>;
	// demoted variable
	.shared .align 4 .b8 _ZZ9reductionPfS_jE4temp[2048];
	ld.param.u64 	%rd2, [_Z9reductionPfS_j_param_0];
	ld.param.u64 	%rd3, [_Z9reductionPfS_j_param_1];
	ld.param.u32 	%r6, [_Z9reductionPfS_j_param_2];
	cvta.to.global.u64 	%rd1, %rd3;
	mov.u32 	%r1, %ctaid.x;
	mov.u32 	%r7, %ntid.x;
	mov.u32 	%r2, %tid.x;
	mad.lo.s32 	%r3, %r1, %r7, %r2;
	setp.ge.u32 	%p1, %r3, %r6;
	@%p1 bra 	$L__BB0_23;
	mov.u32 	%r8, %nctaid.x;
	shl.b32 	%r4, %r8, 9;
	add.s32 	%r9, %r3, %r4;
	setp.ge.u32 	%p2, %r9, %r6;
	@%p2 bra 	$L__BB0_3;
	mul.wide.s32 	%rd6, %r3, 4;
	add.s64 	%rd7, %rd1, %rd6;
	ld.global.f32 	%f4, [%rd7];
	mul.wide.s32 	%rd8, %r4, 4;
	add.s64 	%rd9, %rd7, %rd8;
	ld.global.f32 	%f5, [%rd9];
	add.f32 	%f34, %f4, %f5;
	bra.uni 	$L__BB0_4;
$L__BB0_3:
	mul.wide.s32 	%rd4, %r3, 4;
	add.s64 	%rd5, %rd1, %rd4;
	ld.global.f32 	%f34, [%rd5];
$L__BB0_4:
	shl.b32 	%r10, %r2, 2;
	mov.u32 	%r11, _ZZ9reductionPfS_jE4temp;
	add.s32 	%r5, %r11, %r10;
	st.shared.f32 	[%r5], %f34;
	bar.sync 	0;
	setp.gt.u32 	%p3, %r2, 510;
	@%p3 bra 	$L__BB0_6;
	ld.shared.f32 	%f6, [%r5];
	ld.shared.f32 	%f7, [%r5+4];
	add.f32 	%f8, %f6, %f7;
	st.shared.f32 	[%r5], %f8;
	bar.sync 	0;
$L__BB0_6:
	setp.gt.u32 	%p4, %r2, 509;
	@%p4 bra 	$L__BB0_8;
	ld.shared.f32 	%f9, [%r5];
	ld.shared.f32 	%f10, [%r5+8];
	add.f32 	%f11, %f9, %f10;
	st.shared.f32 	[%r5], %f11;
	bar.sync 	0;
$L__BB0_8:
	setp.gt.u32 	%p5, %r2, 507;
	@%p5 bra 	$L__BB0_10;
	ld.shared.f32 	%f12, [%r5];
	ld.shared.f32 	%f13, [%r5+16];
	add.f32 	%f14, %f12, %f13;
	st.shared.f32 	[%r5], %f14;
	bar.sync 	0;
$L__BB0_10:
	setp.gt.u32 	%p6, %r2, 503;
	@%p6 bra 	$L__BB0_12;
	ld.shared.f32 	%f15, [%r5];
	ld.shared.f32 	%f16, [%r5+32];
	add.f32 	%f17, %f15, %f16;
	st.shared.f32 	[%r5], %f17;
	bar.sync 	0;
$L__BB0_12:
	setp.gt.u32 	%p7, %r2, 495;
	@%p7 bra 	$L__BB0_14;
	ld.shared.f32 	%f18, [%r5];
	ld.shared.f32 	%f19, [%r5+64];
	add.f32 	%f20, %f18, %f19;
	st.shared.f32 	[%r5], %f20;
	bar.sync 	0;
$L__BB0_14:
	setp.gt.u32 	%p8, %r2, 479;
	@%p8 bra 	$L__BB0_16;
	ld.shared.f32 	%f21, [%r5];
	ld.shared.f32 	%f22, [%r5+128];
	add.f32 	%f23, %f21, %f22;
	st.shared.f32 	[%r5], %f23;
	bar.sync 	0;
$L__BB0_16:
	setp.gt.u32 	%p9, %r2, 447;
	@%p9 bra 	$L__BB0_18;
	ld.shared.f32 	%f24, [%r5];
	ld.shared.f32 	%f25, [%r5+256];
	add.f32 	%f26, %f24, %f25;
	st.shared.f32 	[%r5], %f26;
	bar.sync 	0;
$L__BB0_18:
	setp.gt.u32 	%p10, %r2, 383;
	@%p10 bra 	$L__BB0_20;
	ld.shared.f32 	%f27, [%r5];
	ld.shared.f32 	%f28, [%r5+512];
	add.f32 	%f29, %f27, %f28;
	st.shared.f32 	[%r5], %f29;
	bar.sync 	0;
$L__BB0_20:
	setp.gt.u32 	%p11, %r2, 255;
	@%p11 bra 	$L__BB0_22;
	ld.shared.f32 	%f30, [%r5];
	ld.shared.f32 	%f31, [%r5+1024];
	add.f32 	%f32, %f30, %f31;
	st.shared.f32 	[%r5], %f32;
	bar.sync 	0;
$L__BB0_22:
	bar.sync 	0;
	ld.shared.f32 	%f33, [_ZZ9reductionPfS_jE4temp];
	cvta.to.global.u64 	%rd10, %rd2;
	mul.wide.u32 	%rd11, %r1, 4;
	add.s64 	%rd12, %rd10, %rd11;
	st.global.f32 	[%rd12], %f33;
$L__BB0_23:
	ret;

}


// ===== COMPILED SASS (sm_100) =====

	.target	sm_100

	.elftype	@"ET_EXEC"


//--------------------- .note.nv.tkinfo           --------------------------
	.section	.note.nv.tkinfo,"",@"SHT_NOTE"
	.sectionflags	@"SHF_NOTE_NV_TKINFO"
	.tkinfo
        /*0018*/ 	.word	0x00000002
        /*0030*/ 	.string	""
        /*0030*/ 	.string	"ptxas"
        /*0030*/ 	.string	"Cuda compilation tools, release 13.0, V13.0.88"
        /*0030*/ 	.string	"Build cuda_13.0.r13.0/compiler.36424714_0"
        /*0030*/ 	.string	"-arch sm_100 -m 64 "



//--------------------- .note.nv.cuinfo           --------------------------
	.section	.note.nv.cuinfo,"",@"SHT_NOTE"
	.sectionflags	@"SHF_NOTE_NV_CUINFO"
        /*0018*/ 	.short	0x0002
        /*001a*/ 	.short	0x0064
        /*001c*/ 	.short	0x0082
	.zero		2


//--------------------- .nv.info                  --------------------------
	.section	.nv.info,"",@"SHT_CUDA_INFO"
	.align	4


	//----- nvinfo : EIATTR_REGCOUNT
	.align		4
        /*0000*/ 	.byte	0x04, 0x2f
        /*0002*/ 	.short	(.L_1 - .L_0)
	.align		4
.L_0:
        /*0004*/ 	.word	index@(_Z9reductionPfS_j)
        /*0008*/ 	.word	0x0000000c


	//----- nvinfo : EIATTR_FRAME_SIZE
	.align		4
.L_1:
        /*000c*/ 	.byte	0x04, 0x11
        /*000e*/ 	.short	(.L_3 - .L_2)
	.align		4
.L_2:
        /*0010*/ 	.word	index@(_Z9reductionPfS_j)
        /*0014*/ 	.word	0x00000000


	//----- nvinfo : EIATTR_MIN_STACK_SIZE
	.align		4
.L_3:
        /*0018*/ 	.byte	0x04, 0x12
        /*001a*/ 	.short	(.L_5 - .L_4)
	.align		4
.L_4:
        /*001c*/ 	.word	index@(_Z9reductionPfS_j)
        /*0020*/ 	.word	0x00000000
.L_5:


//--------------------- .nv.compat                --------------------------
	.section	.nv.compat,"",@"SHT_CUDA_COMPAT_INFO"
	.align	4
        /*0000*/ 	.byte	0x02, 0x09, 0x00, 0x00, 0x02, 0x02, 0x01, 0x00, 0x02, 0x05, 0x05, 0x00, 0x03, 0x07, 0x01, 0x01
        /*0010*/ 	.byte	0x02, 0x03, 0x00, 0x00, 0x02, 0x06, 0x01, 0x00, 0x04, 0x0b, 0x08, 0x00, 0x09, 0x00, 0x00, 0x00
        /*0020*/ 	.byte	0x00, 0x00, 0x00, 0x00


//--------------------- .nv.info._Z9reductionPfS_j --------------------------
	.section	.nv.info._Z9reductionPfS_j,"",@"SHT_CUDA_INFO"
	.sectionflags	@""
	.align	4


	//----- nvinfo : EIATTR_CUDA_API_VERSION
	.align		4
        /*0000*/ 	.byte	0x04, 0x37
        /*0002*/ 	.short	(.L_7 - .L_6)
.L_6:
        /*0004*/ 	.word	0x00000082


	//----- nvinfo : EIATTR_KPARAM_INFO
	.align		4
.L_7:
        /*0008*/ 	.byte	0x04, 0x17
        /*000a*/ 	.short	(.L_9 - .L_8)
.L_8:
        /*000c*/ 	.word	0x00000000
        /*0010*/ 	.short	0x0002
        /*0012*/ 	.short	0x0010
        /*0014*/ 	.byte	0x00, 0xf0, 0x11, 0x00


	//----- nvinfo : EIATTR_KPARAM_INFO
	.align		4
.L_9:
        /*0018*/ 	.byte	0x04, 0x17
        /*001a*/ 	.short	(.L_11 - .L_10)
.L_10:
        /*001c*/ 	.word	0x00000000
        /*0020*/ 	.short	0x0001
        /*0022*/ 	.short	0x0008
        /*0024*/ 	.byte	0x00, 0xf5, 0x21, 0x00


	//----- nvinfo : EIATTR_KPARAM_INFO
	.align		4
.L_11:
        /*0028*/ 	.byte	0x04, 0x17
        /*002a*/ 	.short	(.L_13 - .L_12)
.L_12:
        /*002c*/ 	.word	0x00000000
        /*0030*/ 	.short	0x0000
        /*0032*/ 	.short	0x0000
        /*0034*/ 	.byte	0x00, 0xf5, 0x21, 0x00


	//----- nvinfo : EIATTR_SPARSE_MMA_MASK
	.align		4
.L_13:
        /*0038*/ 	.byte	0x03, 0x50
        /*003a*/ 	.short	0x0000


	//----- nvinfo : EIATTR_MAXREG_COUNT
	.align		4
        /*003c*/ 	.byte	0x03, 0x1b
        /*003e*/ 	.short	0x00ff


	//----- nvinfo : EIATTR_NUM_BARRIERS
	.align		4
        /*0040*/ 	.byte	0x02, 0x4c
        /*0042*/ 	.byte	0x01
	.zero		1


	//----- nvinfo : EIATTR_MERCURY_ISA_VERSION
	.align		4
        /*0044*/ 	.byte	0x03, 0x5f
        /*0046*/ 	.short	0x0101


	//----- nvinfo : EIATTR_VRC_CTA_INIT_COUNT
	.align		4
        /*0048*/ 	.byte	0x02, 0x4a
	.zero		1
	.zero		1


	//----- nvinfo : EIATTR_EXIT_INSTR_OFFSETS
	.align		4
        /*004c*/ 	.byte	0x04, 0x1c
        /*004e*/ 	.short	(.L_15 - .L_14)


	//   ....[0]....
.L_14:
        /*0050*/ 	.word	0x00000070


	//   ....[1]....
        /*0054*/ 	.word	0x00000540


	//----- nvinfo : EIATTR_CBANK_PARAM_SIZE
	.align		4
.L_15:
        /*0058*/ 	.byte	0x03, 0x19
        /*005a*/ 	.short	0x0014


	//----- nvinfo : EIATTR_PARAM_CBANK
	.align		4
        /*005c*/ 	.byte	0x04, 0x0a
        /*005e*/ 	.short	(.L_17 - .L_16)
	.align		4
.L_16:
        /*0060*/ 	.word	index@(.nv.constant0._Z9reductionPfS_j)
        /*0064*/ 	.short	0x0380
        /*0066*/ 	.short	0x0014


	//----- nvinfo : EIATTR_SW_WAR
	.align		4
.L_17:
        /*0068*/ 	.byte	0x04, 0x36
        /*006a*/ 	.short	(.L_19 - .L_18)
.L_18:
        /*006c*/ 	.word	0x00000008
.L_19:


//--------------------- .nv.callgraph             --------------------------
	.section	.nv.callgraph,"",@"SHT_CUDA_CALLGRAPH"
	.align	4
	.sectionentsize	8
	.align		4
        /*0000*/ 	.word	0x00000000
	.align		4
        /*0004*/ 	.word	0xffffffff
	.align		4
        /*0008*/ 	.word	0x00000000
	.align		4
        /*000c*/ 	.word	0xfffffffe
	.align		4
        /*0010*/ 	.word	0x00000000
	.align		4
        /*0014*/ 	.word	0xfffffffd
	.align		4
        /*0018*/ 	.word	0x00000000
	.align		4
        /*001c*/ 	.word	0xfffffffc


//--------------------- .text._Z9reductionPfS_j   --------------------------
	.section	.text._Z9reductionPfS_j,"ax",@progbits
	.align	128
        .global         _Z9reductionPfS_j
        .type           _Z9reductionPfS_j,@function
        .size           _Z9reductionPfS_j,(.L_x_1 - _Z9reductionPfS_j)
        .other          _Z9reductionPfS_j,@"STO_CUDA_ENTRY STV_DEFAULT"
_Z9reductionPfS_j:
.text._Z9reductionPfS_j:
[----:B------:R-:W-:Y:S01]  /*0000*/  LDC R1, c[0x0][0x37c] ;  /* 0x0000df00ff017b82 */ /* 0x000fe20000000800 */
[----:B------:R-:W0:Y:S01]  /*0010*/  S2R R0, SR_CTAID.X ;  /* 0x0000000000007919 */ /* 0x000e220000002500 */
[----:B------:R-:W0:Y:S01]  /*0020*/  LDCU UR4, c[0x0][0x360] ;  /* 0x00006c00ff0477ac */ /* 0x000e220008000800 */
[----:B------:R-:W0:Y:S01]  /*0030*/  S2R R3, SR_TID.X ;  /* 0x0000000000037919 */ /* 0x000e220000002100 */
[----:B------:R-:W1:Y:S01]  /*0040*/  LDCU UR8, c[0x0][0x390] ;  /* 0x00007200ff0877ac */ /* 0x000e620008000800 */
[----:B0-----:R-:W-:-:S05]  /*0050*/  IMAD R7, R0, UR4, R3 ;  /* 0x0000000400077c24 */ /* 0x001fca000f8e0203 */
[----:B-1----:R-:W-:-:S13]  /*0060*/  ISETP.GE.U32.AND P0, PT, R7, UR8, PT ;  /* 0x0000000807007c0c */ /* 0x002fda000bf06070 */
[----:B------:R-:W-:Y:S05]  /*0070*/  @P0 EXIT ;  /* 0x000000000000094d */ /* 0x000fea0003800000 */
[----:B------:R-:W0:Y:S01]  /*0080*/  LDC R6, c[0x0][0x370] ;  /* 0x0000dc00ff067b82 */ /* 0x000e220000000800 */
[----:B------:R-:W1:Y:S07]  /*0090*/  LDCU.64 UR6, c[0x0][0x358] ;  /* 0x00006b00ff0677ac */ /* 0x000e6e0008000a00 */
[----:B------:R-:W2:Y:S01]  /*00a0*/  LDC.64 R4, c[0x0][0x388] ;  /* 0x0000e200ff047b82 */ /* 0x000ea20000000a00 */
[----:B0-----:R-:W-:-:S04]  /*00b0*/  SHF.L.U32 R6, R6, 0x9, RZ ;  /* 0x0000000906067819 */ /* 0x001fc800000006ff */
[----:B------:R-:W-:-:S04]  /*00c0*/  IADD3 R2, PT, PT, R7, R6, RZ ;  /* 0x0000000607027210 */ /* 0x000fc80007ffe0ff */
[----:B------:R-:W-:Y:S01]  /*00d0*/  ISETP.GE.U32.AND P0, PT, R2, UR8, PT ;  /* 0x0000000802007c0c */ /* 0x000fe2000bf06070 */
[----:B--2---:R-:W-:-:S05]  /*00e0*/  IMAD.WIDE R4, R7, 0x4, R4 ;  /* 0x0000000407047825 */ /* 0x004fca00078e0204 */
[----:B-1----:R-:W2:Y:S07]  /*00f0*/  LDG.E R9, desc[UR6][R4.64] ;  /* 0x0000000604097981 */ /* 0x002eae000c1e1900 */
[----:B------:R-:W-:-:S06]  /*0100*/  @!P0 IMAD.WIDE R6, R6, 0x4, R4 ;  /* 0x0000000406068825 */ /* 0x000fcc00078e0204 */
[----:B------:R-:W2:Y:S01]  /*0110*/  @!P0 LDG.E R6, desc[UR6][R6.64] ;  /* 0x0000000606068981 */ /* 0x000ea2000c1e1900 */
[----:B------:R-:W0:Y:S01]  /*0120*/  S2UR UR5, SR_CgaCtaId ;  /* 0x00000000000579c3 */ /* 0x000e220000008800 */
[----:B------:R-:W-:Y:S02]  /*0130*/  UMOV UR4, 0x400 ;  /* 0x0000040000047882 */ /* 0x000fe40000000000 */
[----:B0-----:R-:W-:-:S06]  /*0140*/  ULEA UR4, UR5, UR4, 0x18 ;  /* 0x0000000405047291 */ /* 0x001fcc000f8ec0ff */
[C---:B------:R-:W-:Y:S02]  /*0150*/  LEA R2, R3.reuse, UR4, 0x2 ;  /* 0x0000000403027c11 */ /* 0x040fe4000f8e10ff */
[----:B------:R-:W-:Y:S01]  /*0160*/  ISETP.GT.U32.AND P1, PT, R3, 0x1fe, PT ;  /* 0x000001fe0300780c */ /* 0x000fe20003f24070 */
[----:B--2---:R-:W-:-:S05]  /*0170*/  @!P0 FADD R9, R9, R6 ;  /* 0x0000000609098221 */ /* 0x004fca0000000000 */
[----:B------:R-:W-:Y:S01]  /*0180*/  STS [R2], R9 ;  /* 0x0000000902007388 */ /* 0x000fe20000000800 */
[----:B------:R-:W-:Y:S06]  /*0190*/  BAR.SYNC.DEFER_BLOCKING 0x0 ;  /* 0x0000000000007b1d */ /* 0x000fec0000010000 */
[----:B------:R-:W-:Y:S04]  /*01a0*/  @!P1 LDS R8, [R2] ;  /* 0x0000000002089984 */ /* 0x000fe80000000800 */
[----:B------:R-:W0:Y:S01]  /*01b0*/  @!P1 LDS R5, [R2+0x4] ;  /* 0x0000040002059984 */ /* 0x000e220000000800 */
[----:B------:R-:W-:Y:S01]  /*01c0*/  ISETP.GT.U32.AND P0, PT, R3, 0x1fd, PT ;  /* 0x000001fd0300780c */ /* 0x000fe20003f04070 */
[----:B0-----:R-:W-:-:S05]  /*01d0*/  @!P1 FADD R5, R8, R5 ;  /* 0x0000000508059221 */ /* 0x001fca0000000000 */
[----:B------:R-:W-:Y:S01]  /*01e0*/  @!P1 STS [R2], R5 ;  /* 0x0000000502009388 */ /* 0x000fe20000000800 */
[----:B------:R-:W-:Y:S06]  /*01f0*/  @!P1 BAR.SYNC.DEFER_BLOCKING 0x0 ;  /* 0x0000000000009b1d */ /* 0x000fec0000010000 */
        /* <DEDUP_REMOVED lines=43> */
[----:B------:R-:W0:Y:S02]  /*04b0*/  @!P1 LDS R4, [R2+0x400] ;  /* 0x0004000002049984 */ /* 0x000e240000000800 */
[----:B0-----:R-:W-:-:S02]  /*04c0*/  @!P1 FADD R3, R3, R4 ;  /* 0x0000000403039221 */ /* 0x001fc40000000000 */
[----:B------:R-:W0:Y:S03]  /*04d0*/  LDC.64 R4, c[0x0][0x380] ;  /* 0x0000e000ff047b82 */ /* 0x000e260000000a00 */
[----:B------:R-:W-:Y:S01]  /*04e0*/  @!P1 STS [R2], R3 ;  /* 0x0000000302009388 */ /* 0x000fe20000000800 */
[----:B0-----:R-:W-:-:S04]  /*04f0*/  IMAD.WIDE.U32 R4, R0, 0x4, R4 ;  /* 0x0000000400047825 */ /* 0x001fc800078e0004 */
[----:B------:R-:W-:Y:S08]  /*0500*/  @!P1 BAR.SYNC.DEFER_BLOCKING 0x0 ;  /* 0x0000000000009b1d */ /* 0x000ff00000010000 */
[----:B------:R-:W-:Y:S06]  /*0510*/  BAR.SYNC.DEFER_BLOCKING 0x0 ;  /* 0x0000000000007b1d */ /* 0x000fec0000010000 */
[----:B------:R-:W0:Y:S04]  /*0520*/  LDS R9, [UR4] ;  /* 0x00000004ff097984 */ /* 0x000e280008000800 */
[----:B0-----:R-:W-:Y:S01]  /*0530*/  STG.E desc[UR6][R4.64], R9 ;  /* 0x0000000904007986 */ /* 0x001fe2000c101906 */
[----:B------:R-:W-:Y:S05]  /*0540*/  EXIT ;  /* 0x000000000000794d */ /* 0x000fea0003800000 */
.L_x_0:
[----:B------:R-:W-:-:S00]  /*0550*/  BRA `(.L_x_0) ;  /* 0xfffffffc00fc7947 */ /* 0x000fc0000383ffff */
[----:B------:R-:W-:-:S00]  /*0560*/  NOP ;  /* 0x0000000000007918 */ /* 0x000fc00000000000 */
        /* <DEDUP_REMOVED lines=9> */
.L_x_1:


//--------------------- .nv.shared._Z9reductionPfS_j --------------------------
	.section	.nv.shared._Z9reductionPfS_j,"aw",@nobits
	.sectionflags	@""
	.align	4
.nv.shared._Z9reductionPfS_j:
	.zero		3072


//--------------------- .nv.shared.reserved.0     --------------------------
	.section	.nv.shared.reserved.0,"aw",@nobits
	.weak		__nv_reservedSMEM_offset_0_alias
	.size		__nv_reservedSMEM_offset_0_alias, 0, 64
	.other		__nv_reservedSMEM_offset_0_alias,@"STO_CUDA_RESERVED_SHARED STV_DEFAULT"
__nv_reservedSMEM_offset_0_alias:
	.zero		0
	.zero		64


//--------------------- .nv.constant0._Z9reductionPfS_j --------------------------
	.section	.nv.constant0._Z9reductionPfS_j,"a",@progbits
	.sectionflags	@""
	.align	4
.nv.constant0._Z9reductionPfS_j:
	.zero		916


//--------------------- SYMBOLS --------------------------

	.type		.nv.reservedSmem.offset0,@object
	.size		.nv.reservedSmem.offset0,0x4
	.type		.nv.reservedSmem.cap,@object
	.size		.nv.reservedSmem.cap,0x4
